	.headerflags	@"EF_CUDA_TEXMODE_UNIFIED EF_CUDA_64BIT_ADDRESS EF_CUDA_ACCELERATORS EF_CUDA_SM90 EF_CUDA_VIRTUAL_SM(EF_CUDA_SM90)"
	.elftype	@"ET_EXEC"


//--------------------- .nv.info                  --------------------------
	.section	.nv.info,"",@"SHT_CUDA_INFO"
	.align	4


	//----- nvinfo : EIATTR_REGCOUNT
	.align		4
        /*0000*/ 	.byte	0x04, 0x2f
        /*0002*/ 	.short	(.L_3 - .L_2)
	.align		4
.L_2:
        /*0004*/ 	.word	index@(triton_poi_fused__native_batch_norm_legit_no_training_relu_59)
        /*0008*/ 	.word	0x00000028


	//----- nvinfo : EIATTR_MIN_STACK_SIZE
	.align		4
.L_3:
        /*000c*/ 	.byte	0x04, 0x12
        /*000e*/ 	.short	(.L_5 - .L_4)
	.align		4
.L_4:
        /*0010*/ 	.word	index@(triton_poi_fused__native_batch_norm_legit_no_training_relu_59)
        /*0014*/ 	.word	0x00000000


	//----- nvinfo : EIATTR_FRAME_SIZE
	.align		4
.L_5:
        /*0018*/ 	.byte	0x04, 0x11
        /*001a*/ 	.short	(.L_7 - .L_6)
	.align		4
.L_6:
        /*001c*/ 	.word	index@(triton_poi_fused__native_batch_norm_legit_no_training_relu_59)
        /*0020*/ 	.word	0x00000000


	//----- nvinfo : EIATTR_MIN_STACK_SIZE
	.align		4
.L_7:
        /*0024*/ 	.byte	0x04, 0x12
        /*0026*/ 	.short	(.L_9 - .L_8)
	.align		4
.L_8:
        /*0028*/ 	.word	index@(triton_poi_fused__native_batch_norm_legit_no_training_relu_59)
        /*002c*/ 	.word	0x00000000
.L_9:


//--------------------- .nv.info.triton_poi_fused__native_batch_norm_legit_no_training_relu_59 --------------------------
	.section	.nv.info.triton_poi_fused__native_batch_norm_legit_no_training_relu_59,"",@"SHT_CUDA_INFO"
	.sectionflags	@""
	.align	4


	//----- nvinfo : EIATTR_CUDA_API_VERSION
	.align		4
        /*0000*/ 	.byte	0x04, 0x37
        /*0002*/ 	.short	(.L_11 - .L_10)
.L_10:
        /*0004*/ 	.word	0x0000007c


	//----- nvinfo : EIATTR_KPARAM_INFO
	.align		4
.L_11:
        /*0008*/ 	.byte	0x04, 0x17
        /*000a*/ 	.short	(.L_13 - .L_12)
.L_12:
        /*000c*/ 	.word	0x00000000
        /*0010*/ 	.short	0x0007
        /*0012*/ 	.short	0x0034
        /*0014*/ 	.byte	0x00, 0xf0, 0x11, 0x00


	//----- nvinfo : EIATTR_KPARAM_INFO
	.align		4
.L_13:
        /*0018*/ 	.byte	0x04, 0x17
        /*001a*/ 	.short	(.L_15 - .L_14)
.L_14:
        /*001c*/ 	.word	0x00000000
        /*0020*/ 	.short	0x0006
        /*0022*/ 	.short	0x0030
        /*0024*/ 	.byte	0x00, 0xf0, 0x11, 0x00


	//----- nvinfo : EIATTR_KPARAM_INFO
	.align		4
.L_15:
        /*0028*/ 	.byte	0x04, 0x17
        /*002a*/ 	.short	(.L_17 - .L_16)
.L_16:
        /*002c*/ 	.word	0x00000000
        /*0030*/ 	.short	0x0005
        /*0032*/ 	.short	0x0028
        /*0034*/ 	.byte	0x00, 0xf4, 0x21, 0x00


	//----- nvinfo : EIATTR_KPARAM_INFO
	.align		4
.L_17:
        /*0038*/ 	.byte	0x04, 0x17
        /*003a*/ 	.short	(.L_19 - .L_18)
.L_18:
        /*003c*/ 	.word	0x00000000
        /*0040*/ 	.short	0x0004
        /*0042*/ 	.short	0x0020
        /*0044*/ 	.byte	0x00, 0xf4, 0x21, 0x00


	//----- nvinfo : EIATTR_KPARAM_INFO
	.align		4
.L_19:
        /*0048*/ 	.byte	0x04, 0x17
        /*004a*/ 	.short	(.L_21 - .L_20)
.L_20:
        /*004c*/ 	.word	0x00000000
        /*0050*/ 	.short	0x0003
        /*0052*/ 	.short	0x0018
        /*0054*/ 	.byte	0x00, 0xf4, 0x21, 0x00


	//----- nvinfo : EIATTR_KPARAM_INFO
	.align		4
.L_21:
        /*0058*/ 	.byte	0x04, 0x17
        /*005a*/ 	.short	(.L_23 - .L_22)
.L_22:
        /*005c*/ 	.word	0x00000000
        /*0060*/ 	.short	0x0002
        /*0062*/ 	.short	0x0010
        /*0064*/ 	.byte	0x00, 0xf4, 0x21, 0x00


	//----- nvinfo : EIATTR_KPARAM_INFO
	.align		4
.L_23:
        /*0068*/ 	.byte	0x04, 0x17
        /*006a*/ 	.short	(.L_25 - .L_24)
.L_24:
        /*006c*/ 	.word	0x00000000
        /*0070*/ 	.short	0x0001
        /*0072*/ 	.short	0x0008
        /*0074*/ 	.byte	0x00, 0xf4, 0x21, 0x00


	//----- nvinfo : EIATTR_KPARAM_INFO
	.align		4
.L_25:
        /*0078*/ 	.byte	0x04, 0x17
        /*007a*/ 	.short	(.L_27 - .L_26)
.L_26:
        /*007c*/ 	.word	0x00000000
        /*0080*/ 	.short	0x0000
        /*0082*/ 	.short	0x0000
        /*0084*/ 	.byte	0x00, 0xf4, 0x21, 0x00


	//----- nvinfo : EIATTR_SPARSE_MMA_MASK
	.align		4
.L_27:
        /*0088*/ 	.byte	0x03, 0x50
        /*008a*/ 	.short	0x0000


	//----- nvinfo : EIATTR_MAXREG_COUNT
	.align		4
        /*008c*/ 	.byte	0x03, 0x1b
        /*008e*/ 	.short	0x00ff


	//----- nvinfo : EIATTR_EXIT_INSTR_OFFSETS
	.align		4
        /*0090*/ 	.byte	0x04, 0x1c
        /*0092*/ 	.short	(.L_29 - .L_28)


	//   ....[0]....
.L_28:
        /*0094*/ 	.word	0x00001000


	//   ....[1]....
        /*0098*/ 	.word	0x000010a0


	//----- nvinfo : EIATTR_REQNTID
	.align		4
.L_29:
        /*009c*/ 	.byte	0x04, 0x10
        /*009e*/ 	.short	(.L_31 - .L_30)
.L_30:
        /*00a0*/ 	.word	0x00000100
        /*00a4*/ 	.word	0x00000001
        /*00a8*/ 	.word	0x00000001


	//----- nvinfo : EIATTR_CBANK_PARAM_SIZE
	.align		4
.L_31:
        /*00ac*/ 	.byte	0x03, 0x19
        /*00ae*/ 	.short	0x0038


	//----- nvinfo : EIATTR_PARAM_CBANK
	.align		4
        /*00b0*/ 	.byte	0x04, 0x0a
        /*00b2*/ 	.short	(.L_33 - .L_32)
	.align		4
.L_32:
        /*00b4*/ 	.word	index@(.nv.constant0.triton_poi_fused__native_batch_norm_legit_no_training_relu_59)
        /*00b8*/ 	.short	0x0210
        /*00ba*/ 	.short	0x0038


	//----- nvinfo : EIATTR_SW_WAR
	.align		4
.L_33:
        /*00bc*/ 	.byte	0x04, 0x36
        /*00be*/ 	.short	(.L_35 - .L_34)
.L_34:
        /*00c0*/ 	.word	0x00000008
.L_35:


//--------------------- .nv.callgraph             --------------------------
	.section	.nv.callgraph,"",@"SHT_CUDA_CALLGRAPH"
	.align	4
	.sectionentsize	8
	.align		4
        /*0000*/ 	.word	0x00000000
	.align		4
        /*0004*/ 	.word	0xffffffff
	.align		4
        /*0008*/ 	.word	0x00000000
	.align		4
        /*000c*/ 	.word	0xfffffffe
	.align		4
        /*0010*/ 	.word	0x00000000
	.align		4
        /*0014*/ 	.word	0xfffffffd
	.align		4
        /*0018*/ 	.word	0x00000000
	.align		4
        /*001c*/ 	.word	0xfffffffc


//--------------------- .nv.constant4             --------------------------
	.section	.nv.constant4,"a",@progbits
	.align	8
	.align		8
.nv.constant4:
        /*0000*/ 	.dword	_$_str
	.align		8
        /*0008*/ 	.dword	_$_str_$_2


//--------------------- .text.triton_poi_fused__native_batch_norm_legit_no_training_relu_59 --------------------------
	.section	.text.triton_poi_fused__native_batch_norm_legit_no_training_relu_59,"ax",@progbits
	.sectionflags	@"SHF_BARRIERS=1"
	.align	128
        .global         triton_poi_fused__native_batch_norm_legit_no_training_relu_59
        .type           triton_poi_fused__native_batch_norm_legit_no_training_relu_59,@function
        .size           triton_poi_fused__native_batch_norm_legit_no_training_relu_59,(.L_x_1 - triton_poi_fused__native_batch_norm_legit_no_training_relu_59)
        .other          triton_poi_fused__native_batch_norm_legit_no_training_relu_59,@"STO_CUDA_ENTRY STV_DEFAULT"
triton_poi_fused__native_batch_norm_legit_no_training_relu_59:
.text.triton_poi_fused__native_batch_norm_legit_no_training_relu_59:
[----:B------:R-:W0:Y:S01]  /*0000*/  LDC R1, c[0x0][0x28] ;  /* 0x00000a00ff017b82 */ /* 0x000e220000000800 */
[----:B------:R-:W1:Y:S07]  /*0010*/  S2R R0, SR_TID.X ;  /* 0x0000000000007919 */ /* 0x000e6e0000002100 */
[----:B------:R-:W2:Y:S01]  /*0020*/  S2UR UR4, SR_CTAID.Y ;  /* 0x00000000000479c3 */ /* 0x000ea20000002600 */
[----:B------:R-:W-:Y:S01]  /*0030*/  CS2R R6, SRZ ;  /* 0x0000000000067805 */ /* 0x000fe2000001ff00 */
[----:B------:R-:W-:-:S06]  /*0040*/  ULDC.64 UR10, c[0x0][0x208] ;  /* 0x00008200000a7ab9 */ /* 0x000fcc0000000a00 */
[----:B------:R-:W3:Y:S08]  /*0050*/  S2UR UR9, SR_CTAID.X ;  /* 0x00000000000979c3 */ /* 0x000ef00000002500 */
[----:B------:R-:W4:Y:S01]  /*0060*/  LDC.64 R28, c[0x0][0x210] ;  /* 0x00008400ff1c7b82 */ /* 0x000f220000000a00 */
[----:B--2---:R-:W-:-:S07]  /*0070*/  USHF.R.S32.HI UR6, URZ, 0x15, UR4 ;  /* 0x000000153f067899 */ /* 0x004fce0008011404 */
[----:B------:R-:W2:Y:S01]  /*0080*/  LDC.64 R14, c[0x0][0x220] ;  /* 0x00008800ff0e7b82 */ /* 0x000ea20000000a00 */
[----:B------:R-:W-:Y:S02]  /*0090*/  USHF.L.U32 UR4, UR4, 0xa, URZ ;  /* 0x0000000a04047899 */ /* 0x000fe4000800063f */
[----:B------:R-:W-:Y:S01]  /*00a0*/  USGXT UR6, UR6, 0x1 ;  /* 0x000000010606789a */ /* 0x000fe20008000200 */
[----:B-1----:R-:W-:Y:S01]  /*00b0*/  SHF.L.U32 R2, R0, 0x2, RZ ;  /* 0x0000000200027819 */ /* 0x002fe200000006ff */
[----:B---3--:R-:W-:-:S03]  /*00c0*/  USHF.L.U32 UR5, UR9, 0x2, URZ ;  /* 0x0000000209057899 */ /* 0x008fc6000800063f */
[----:B------:R-:W1:Y:S01]  /*00d0*/  LDC.64 R22, c[0x0][0x218] ;  /* 0x00008600ff167b82 */ /* 0x000e620000000a00 */
[----:B------:R-:W-:Y:S01]  /*00e0*/  IMAD.U32 R3, RZ, RZ, UR6 ;  /* 0x00000006ff037e24 */ /* 0x000fe2000f8e00ff */
[----:B------:R-:W-:Y:S01]  /*00f0*/  LOP3.LUT R2, R2, 0x3fc, RZ, 0xc0, !PT ;  /* 0x000003fc02027812 */ /* 0x000fe200078ec0ff */
[----:B------:R-:W-:Y:S02]  /*0100*/  UISETP.GE.AND UP0, UPT, UR5, 0x4, UPT ;  /* 0x000000040500788c */ /* 0x000fe4000bf06270 */
[----:B------:R-:W-:Y:S01]  /*0110*/  UIADD3 UR7, UR5, 0x1, URZ ;  /* 0x0000000105077890 */ /* 0x000fe2000fffe03f */
[----:B------:R-:W-:Y:S01]  /*0120*/  LOP3.LUT R2, R2, UR4, RZ, 0xfc, !PT ;  /* 0x0000000402027c12 */ /* 0x000fe2000f8efcff */
[----:B------:R-:W-:Y:S02]  /*0130*/  UIADD3 UR8, UR5, 0x2, URZ ;  /* 0x0000000205087890 */ /* 0x000fe4000fffe03f */
[----:B------:R-:W-:Y:S01]  /*0140*/  PLOP3.LUT P0, PT, PT, PT, UP0, 0x80, 0x0 ;  /* 0x000000000000781c */ /* 0x000fe20003f0f008 */
[----:B------:R-:W-:Y:S01]  /*0150*/  UISETP.GE.AND UP1, UPT, UR7, 0x4, UPT ;  /* 0x000000040700788c */ /* 0x000fe2000bf26270 */
[----:B------:R-:W-:Y:S01]  /*0160*/  LEA.HI R3, R3, R2, RZ, 0x8 ;  /* 0x0000000203037211 */ /* 0x000fe200078f40ff */
[----:B------:R-:W-:Y:S01]  /*0170*/  IMAD.U32 R33, RZ, RZ, UR7 ;  /* 0x00000007ff217e24 */ /* 0x000fe2000f8e00ff */
[----:B------:R-:W-:-:S02]  /*0180*/  UIADD3 UR5, UR5, 0x3, URZ ;  /* 0x0000000305057890 */ /* 0x000fc4000fffe03f */
[----:B------:R-:W-:Y:S02]  /*0190*/  LOP3.LUT R5, R3, 0xffffff00, RZ, 0xc0, !PT ;  /* 0xffffff0003057812 */ /* 0x000fe400078ec0ff */
[----:B------:R-:W-:Y:S02]  /*01a0*/  CS2R R10, SRZ ;  /* 0x00000000000a7805 */ /* 0x000fe4000001ff00 */
[----:B------:R-:W-:Y:S01]  /*01b0*/  SHF.R.S32.HI R3, RZ, 0x8, R3 ;  /* 0x00000008ff037819 */ /* 0x000fe20000011403 */
[----:B------:R-:W-:Y:S01]  /*01c0*/  UISETP.GE.AND UP2, UPT, UR8, 0x4, UPT ;  /* 0x000000040800788c */ /* 0x000fe2000bf46270 */
[----:B------:R-:W-:-:S04]  /*01d0*/  IADD3 R2, R2, -R5, RZ ;  /* 0x8000000502027210 */ /* 0x000fc80007ffe0ff */
[----:B------:R-:W-:Y:S02]  /*01e0*/  LEA R4, R3, R2, 0xa ;  /* 0x0000000203047211 */ /* 0x000fe400078e50ff */
[----:B------:R-:W-:-:S03]  /*01f0*/  IADD3 R3, R3, UR9, RZ ;  /* 0x0000000903037c10 */ /* 0x000fc6000fffe0ff */
[----:B------:R-:W-:Y:S01]  /*0200*/  IMAD R33, R33, 0x100, R4 ;  /* 0x0000010021217824 */ /* 0x000fe200078e0204 */
[----:B------:R-:W-:Y:S01]  /*0210*/  CS2R R4, SRZ ;  /* 0x0000000000047805 */ /* 0x000fe2000001ff00 */
[----:B------:R-:W-:Y:S02]  /*0220*/  IMAD R3, R3, 0x400, R2 ;  /* 0x0000040003037824 */ /* 0x000fe400078e0202 */
[----:B------:R-:W-:Y:S01]  /*0230*/  VIADD R9, R33, 0x200 ;  /* 0x0000020021097836 */ /* 0x000fe20000000000 */
[----:B------:R-:W-:Y:S01]  /*0240*/  IADD3 R31, R33, 0x100, RZ ;  /* 0x00000100211f7810 */ /* 0x000fe20007ffe0ff */
[----:B----4-:R-:W-:-:S04]  /*0250*/  IMAD.WIDE R16, R3, 0x4, R28 ;  /* 0x0000000403107825 */ /* 0x010fc800078e021c */
[----:B-1----:R-:W-:Y:S01]  /*0260*/  IMAD.WIDE R24, R2, 0x4, R22 ;  /* 0x0000000402187825 */ /* 0x002fe200078e0216 */
[----:B------:R2:W3:Y:S03]  /*0270*/  @!P0 LDG.E.EL.128 R4, desc[UR10][R16.64] ;  /* 0x0000000a10048981 */ /* 0x0004e6000c2e1d00 */
[--C-:B------:R-:W-:Y:S02]  /*0280*/  IMAD.WIDE R32, R33, 0x4, R28.reuse ;  /* 0x0000000421207825 */ /* 0x100fe400078e021c */
[----:B------:R-:W3:Y:S02]  /*0290*/  LDG.E.EL.128 R24, desc[UR10][R24.64] ;  /* 0x0000000a18187981 */ /* 0x000ee4000c2e1d00 */
[----:B------:R-:W-:-:S04]  /*02a0*/  IMAD.WIDE R30, R31, 0x4, R28 ;  /* 0x000000041f1e7825 */ /* 0x000fc800078e021c */
[----:B--2---:R-:W-:Y:S01]  /*02b0*/  IMAD.WIDE R16, R2, 0x4, R14 ;  /* 0x0000000402107825 */ /* 0x004fe200078e020e */
[----:B------:R-:W-:-:S03]  /*02c0*/  PLOP3.LUT P0, PT, PT, PT, UP1, 0x80, 0x0 ;  /* 0x000000000000781c */ /* 0x000fc60003f0f018 */
[----:B------:R-:W-:Y:S02]  /*02d0*/  IMAD.WIDE R28, R9, 0x4, R28 ;  /* 0x00000004091c7825 */ /* 0x000fe400078e021c */
[----:B------:R-:W2:Y:S01]  /*02e0*/  LDG.E.EL.128 R16, desc[UR10][R16.64] ;  /* 0x0000000a10107981 */ /* 0x000ea2000c2e1d00 */
[----:B------:R-:W-:Y:S01]  /*02f0*/  CS2R R8, SRZ ;  /* 0x0000000000087805 */ /* 0x000fe2000001ff00 */
[----:B------:R-:W-:Y:S01]  /*0300*/  UISETP.GE.AND UP1, UPT, UR5, 0x4, UPT ;  /* 0x000000040500788c */ /* 0x000fe2000bf26270 */
[----:B------:R-:W-:-:S05]  /*0310*/  PLOP3.LUT P1, PT, PT, PT, UP2, 0x80, 0x0 ;  /* 0x000000000000781c */ /* 0x000fca0003f2f028 */
[----:B------:R1:W4:Y:S01]  /*0320*/  @!P0 LDG.E.EL.128 R8, desc[UR10][R32.64] ;  /* 0x0000000a20088981 */ /* 0x000322000c2e1d00 */
[----:B------:R-:W-:Y:S02]  /*0330*/  PLOP3.LUT P0, PT, PT, PT, UP1, 0x80, 0x0 ;  /* 0x000000000000781c */ /* 0x000fe40003f0f018 */
[----:B------:R-:W-:Y:S02]  /*0340*/  CS2R R12, SRZ ;  /* 0x00000000000c7805 */ /* 0x000fe4000001ff00 */
[----:B------:R-:W-:Y:S02]  /*0350*/  CS2R R14, SRZ ;  /* 0x00000000000e7805 */ /* 0x000fe4000001ff00 */
[----:B------:R-:W-:Y:S02]  /*0360*/  CS2R R20, SRZ ;  /* 0x0000000000147805 */ /* 0x000fe4000001ff00 */
[----:B------:R-:W-:Y:S02]  /*0370*/  CS2R R22, SRZ ;  /* 0x0000000000167805 */ /* 0x000fe4000001ff00 */
[----:B------:R5:W4:Y:S01]  /*0380*/  @!P1 LDG.E.EL.128 R12, desc[UR10][R30.64] ;  /* 0x0000000a1e0c9981 */ /* 0x000b22000c2e1d00 */
[----:B-1----:R-:W1:Y:S03]  /*0390*/  LDC.64 R32, c[0x0][0x228] ;  /* 0x00008a00ff207b82 */ /* 0x002e660000000a00 */
[----:B------:R-:W4:Y:S01]  /*03a0*/  @!P0 LDG.E.EL.128 R20, desc[UR10][R28.64] ;  /* 0x0000000a1c148981 */ /* 0x000f22000c2e1d00 */
[----:B-1----:R-:W-:-:S04]  /*03b0*/  IMAD.WIDE R36, R2, 0x4, R32 ;  /* 0x0000000402247825 */ /* 0x002fc800078e0220 */
[----:B--2---:R-:W-:Y:S01]  /*03c0*/  FADD R3, R17, 9.9999997473787516356e-06 ;  /* 0x3727c5ac11037421 */ /* 0x004fe20000000000 */
[----:B------:R-:W-:-:S05]  /*03d0*/  FADD R17, R18, 9.9999997473787516356e-06 ;  /* 0x3727c5ac12117421 */ /* 0x000fca0000000000 */
[----:B------:R-:W1:Y:S01]  /*03e0*/  MUFU.SQRT R3, R3 ;  /* 0x0000000300037308 */ /* 0x000e620000002000 */
[----:B-----5:R-:W-:Y:S01]  /*03f0*/  FADD R30, R16, 9.9999997473787516356e-06 ;  /* 0x3727c5ac101e7421 */ /* 0x020fe20000000000 */
[----:B------:R-:W-:Y:S01]  /*0400*/  FADD R19, R19, 9.9999997473787516356e-06 ;  /* 0x3727c5ac13137421 */ /* 0x000fe20000000000 */
[----:B---3--:R-:W-:-:S05]  /*0410*/  FADD R16, -R24, R4 ;  /* 0x0000000418107221 */ /* 0x008fca0000000100 */
[----:B------:R-:W2:Y:S08]  /*0420*/  MUFU.SQRT R17, R17 ;  /* 0x0000001100117308 */ /* 0x000eb00000002000 */
[----:B------:R3:W5:Y:S01]  /*0430*/  MUFU.SQRT R4, R30 ;  /* 0x0000001e00047308 */ /* 0x0007620000002000 */
[C---:B-1----:R-:W-:Y:S02]  /*0440*/  FSETP.GT.AND P6, PT, R3.reuse, 8.50705917302346158658e+37, PT ;  /* 0x7e8000000300780b */ /* 0x042fe40003fc4000 */
[----:B------:R-:W-:-:S05]  /*0450*/  FSETP.GEU.AND P5, PT, R3, 1.175494350822287508e-38, PT ;  /* 0x008000000300780b */ /* 0x000fca0003fae000 */
[----:B------:R1:W5:Y:S01]  /*0460*/  MUFU.SQRT R18, R19 ;  /* 0x0000001300127308 */ /* 0x0003620000002000 */
[C---:B--2---:R-:W-:Y:S01]  /*0470*/  FSETP.GT.AND P4, PT, R17.reuse, 8.50705917302346158658e+37, PT ;  /* 0x7e8000001100780b */ /* 0x044fe20003f84000 */
[C---:B----4-:R-:W-:Y:S01]  /*0480*/  FADD R8, -R24.reuse, R8 ;  /* 0x0000000818087221 */ /* 0x050fe20000000100 */
[----:B------:R-:W-:Y:S01]  /*0490*/  FSETP.GEU.AND P1, PT, R17, 1.175494350822287508e-38, PT ;  /* 0x008000001100780b */ /* 0x000fe20003f2e000 */
[C---:B------:R-:W-:Y:S01]  /*04a0*/  FADD R12, -R24.reuse, R12 ;  /* 0x0000000c180c7221 */ /* 0x040fe20000000100 */
[----:B------:R-:W-:Y:S01]  /*04b0*/  FADD R20, -R24, R20 ;  /* 0x0000001418147221 */ /* 0x000fe20000000100 */
[----:B---3--:R-:W2:Y:S01]  /*04c0*/  LDC.64 R30, c[0x0][0x230] ;  /* 0x00008c00ff1e7b82 */ /* 0x008ea20000000a00 */
[----:B-1----:R-:W-:Y:S01]  /*04d0*/  HFMA2.MMA R19, -RZ, RZ, 1.625, 0 ;  /* 0x3e800000ff137435 */ /* 0x002fe200000001ff */
[C---:B-----5:R-:W-:Y:S01]  /*04e0*/  FSETP.GT.AND P3, PT, R4.reuse, 8.50705917302346158658e+37, PT ;  /* 0x7e8000000400780b */ /* 0x060fe20003f64000 */
[----:B------:R-:W-:Y:S01]  /*04f0*/  @P6 FMUL R3, R3, 0.25 ;  /* 0x3e80000003036820 */ /* 0x000fe20000400000 */
[----:B------:R-:W-:-:S02]  /*0500*/  FSETP.GEU.AND P0, PT, R4, 1.175494350822287508e-38, PT ;  /* 0x008000000400780b */ /* 0x000fc40003f0e000 */
[----:B0-----:R-:W-:Y:S01]  /*0510*/  FSETP.GT.AND P2, PT, R18, 8.50705917302346158658e+37, PT ;  /* 0x7e8000001200780b */ /* 0x001fe20003f44000 */
[----:B------:R-:W-:-:S04]  /*0520*/  @!P5 FMUL R3, R3, 16777216 ;  /* 0x4b8000000303d820 */ /* 0x000fc80000400000 */
[----:B------:R-:W-:Y:S02]  /*0530*/  FSEL R24, R19, 1, P6 ;  /* 0x3f80000013187808 */ /* 0x000fe40003000000 */
[----:B------:R-:W-:Y:S01]  /*0540*/  FSETP.GEU.AND P6, PT, R18, 1.175494350822287508e-38, PT ;  /* 0x008000001200780b */ /* 0x000fe20003fce000 */
[----:B------:R-:W-:Y:S01]  /*0550*/  @P4 FMUL R17, R17, 0.25 ;  /* 0x3e80000011114820 */ /* 0x000fe20000400000 */
[----:B------:R-:W0:Y:S01]  /*0560*/  MUFU.RCP R3, R3 ;  /* 0x0000000300037308 */ /* 0x000e220000001000 */
[----:B------:R-:W-:Y:S02]  /*0570*/  @P3 FMUL R4, R4, 0.25 ;  /* 0x3e80000004043820 */ /* 0x000fe40000400000 */
[----:B------:R-:W-:Y:S01]  /*0580*/  @!P1 FMUL R17, R17, 16777216 ;  /* 0x4b80000011119820 */ /* 0x000fe20000400000 */
[----:B------:R-:W-:Y:S01]  /*0590*/  @P2 FMUL R18, R18, 0.25 ;  /* 0x3e80000012122820 */ /* 0x000fe20000400000 */
[----:B------:R-:W-:Y:S01]  /*05a0*/  @!P0 FMUL R4, R4, 16777216 ;  /* 0x4b80000004048820 */ /* 0x000fe20000400000 */
[----:B------:R-:W-:-:S03]  /*05b0*/  @!P5 FMUL R24, R24, 16777216 ;  /* 0x4b8000001818d820 */ /* 0x000fc60000400000 */
[----:B------:R-:W1:Y:S02]  /*05c0*/  MUFU.RCP R17, R17 ;  /* 0x0000001100117308 */ /* 0x000e640000001000 */
[----:B------:R-:W-:Y:S01]  /*05d0*/  @!P6 FMUL R18, R18, 16777216 ;  /* 0x4b8000001212e820 */ /* 0x000fe20000400000 */
[----:B------:R-:W-:Y:S01]  /*05e0*/  FADD R7, -R27, R7 ;  /* 0x000000071b077221 */ /* 0x000fe20000000100 */
[----:B0-----:R-:W-:-:S04]  /*05f0*/  FMUL R34, R3, R24 ;  /* 0x0000001803227220 */ /* 0x001fc80000400000 */
[----:B------:R-:W0:Y:S01]  /*0600*/  MUFU.RCP R4, R4 ;  /* 0x0000000400047308 */ /* 0x000e220000001000 */
[----:B------:R-:W-:Y:S01]  /*0610*/  FSEL R24, R19, 1, P4 ;  /* 0x3f80000013187808 */ /* 0x000fe20002000000 */
[C---:B------:R-:W-:Y:S01]  /*0620*/  FADD R11, -R27.reuse, R11 ;  /* 0x0000000b1b0b7221 */ /* 0x040fe20000000100 */
[----:B------:R-:W-:-:S05]  /*0630*/  FADD R15, -R27, R15 ;  /* 0x0000000f1b0f7221 */ /* 0x000fca0000000100 */
[----:B------:R-:W3:Y:S01]  /*0640*/  MUFU.RCP R18, R18 ;  /* 0x0000001200127308 */ /* 0x000ee20000001000 */
[----:B------:R-:W-:Y:S01]  /*0650*/  FADD R27, -R27, R23 ;  /* 0x000000171b1b7221 */ /* 0x000fe20000000100 */
[C---:B------:R-:W-:Y:S01]  /*0660*/  FSEL R3, R19.reuse, 1, P3 ;  /* 0x3f80000013037808 */ /* 0x040fe20001800000 */
[----:B------:R-:W-:Y:S01]  /*0670*/  @!P1 FMUL R24, R24, 16777216 ;  /* 0x4b80000018189820 */ /* 0x000fe20000400000 */
[----:B------:R-:W-:Y:S01]  /*0680*/  FSEL R23, R19, 1, P2 ;  /* 0x3f80000013177808 */ /* 0x000fe20001000000 */
[----:B------:R-:W-:Y:S02]  /*0690*/  FADD R22, -R26, R22 ;  /* 0x000000161a167221 */ /* 0x000fe40000000100 */
[----:B------:R-:W-:Y:S01]  /*06a0*/  @!P0 FMUL R3, R3, 16777216 ;  /* 0x4b80000003038820 */ /* 0x000fe20000400000 */
[----:B-1----:R-:W-:Y:S01]  /*06b0*/  FMUL R17, R17, R24 ;  /* 0x0000001811117220 */ /* 0x002fe20000400000 */
[----:B------:R-:W-:Y:S02]  /*06c0*/  @!P6 FMUL R23, R23, 16777216 ;  /* 0x4b8000001717e820 */ /* 0x000fe40000400000 */
[----:B0-----:R-:W-:Y:S01]  /*06d0*/  FMUL R19, R4, R3 ;  /* 0x0000000304137220 */ /* 0x001fe20000400000 */
[----:B------:R-:W-:Y:S01]  /*06e0*/  FMUL R3, R17, R22 ;  /* 0x0000001611037220 */ /* 0x000fe20000400000 */
[C---:B------:R-:W-:Y:S01]  /*06f0*/  FADD R9, -R25.reuse, R9 ;  /* 0x0000000919097221 */ /* 0x040fe20000000100 */
[C---:B------:R-:W-:Y:S01]  /*0700*/  FADD R13, -R25.reuse, R13 ;  /* 0x0000000d190d7221 */ /* 0x040fe20000000100 */
[----:B---3--:R-:W-:Y:S01]  /*0710*/  FMUL R4, R18, R23 ;  /* 0x0000001712047220 */ /* 0x008fe20000400000 */
[----:B------:R-:W-:Y:S01]  /*0720*/  FADD R21, -R25, R21 ;  /* 0x0000001519157221 */ /* 0x000fe20000000100 */
[----:B--2---:R-:W-:-:S04]  /*0730*/  IMAD.WIDE R22, R2, 0x4, R30 ;  /* 0x0000000402167825 */ /* 0x004fc800078e021e */
[C---:B------:R-:W-:Y:S01]  /*0740*/  FADD R6, -R26.reuse, R6 ;  /* 0x000000061a067221 */ /* 0x040fe20000000100 */
[C---:B------:R-:W-:Y:S01]  /*0750*/  FADD R10, -R26.reuse, R10 ;  /* 0x0000000a1a0a7221 */ /* 0x040fe20000000100 */
[----:B------:R-:W-:Y:S01]  /*0760*/  FADD R14, -R26, R14 ;  /* 0x0000000e1a0e7221 */ /* 0x000fe20000000100 */
[----:B------:R-:W-:Y:S01]  /*0770*/  FADD R5, -R25, R5 ;  /* 0x0000000519057221 */ /* 0x000fe20000000100 */
[C---:B------:R-:W-:Y:S01]  /*0780*/  FMUL R26, R34.reuse, R13 ;  /* 0x0000000d221a7220 */ /* 0x040fe20000400000 */
[C---:B------:R-:W-:Y:S01]  /*0790*/  FMUL R28, R34.reuse, R9 ;  /* 0x00000009221c7220 */ /* 0x040fe20000400000 */
[----:B------:R-:W-:Y:S01]  /*07a0*/  FMUL R24, R34, R21 ;  /* 0x0000001522187220 */ /* 0x000fe20000400000 */
[C---:B------:R-:W-:Y:S01]  /*07b0*/  FMUL R9, R17.reuse, R14 ;  /* 0x0000000e11097220 */ /* 0x040fe20000400000 */
[C---:B------:R-:W-:Y:S01]  /*07c0*/  FMUL R13, R17.reuse, R10 ;  /* 0x0000000a110d7220 */ /* 0x040fe20000400000 */
[----:B------:R-:W-:Y:S01]  /*07d0*/  FMUL R25, R17, R6 ;  /* 0x0000000611197220 */ /* 0x000fe20000400000 */
[C---:B------:R-:W-:Y:S01]  /*07e0*/  FMUL R29, R19.reuse, R20 ;  /* 0x00000014131d7220 */ /* 0x040fe20000400000 */
[C---:B------:R-:W-:Y:S01]  /*07f0*/  FMUL R31, R19.reuse, R12 ;  /* 0x0000000c131f7220 */ /* 0x040fe20000400000 */
[C---:B------:R-:W-:Y:S01]  /*0800*/  FMUL R33, R19.reuse, R8 ;  /* 0x0000000813217220 */ /* 0x040fe20000400000 */
[----:B------:R-:W-:Y:S01]  /*0810*/  FMUL R35, R19, R16 ;  /* 0x0000001013237220 */ /* 0x000fe20000400000 */
[----:B------:R-:W2:Y:S04]  /*0820*/  LDG.E.EL.128 R20, desc[UR10][R22.64] ;  /* 0x0000000a16147981 */ /* 0x000ea8000c2e1d00 */
[----:B------:R-:W2:Y:S01]  /*0830*/  LDG.E.EL.128 R16, desc[UR10][R36.64] ;  /* 0x0000000a24107981 */ /* 0x000ea2000c2e1d00 */
[----:B------:R-:W0:Y:S01]  /*0840*/  S2UR UR7, SR_CgaCtaId ;  /* 0x00000000000779c3 */ /* 0x000e220000008800 */
[----:B------:R-:W-:Y:S01]  /*0850*/  IMAD.SHL.U32 R6, R0, 0x10, RZ ;  /* 0x0000001000067824 */ /* 0x000fe200078e00ff */
[----:B------:R-:W-:Y:S01]  /*0860*/  UMOV UR5, 0x400 ;  /* 0x0000040000057882 */ /* 0x000fe20000000000 */
[----:B------:R-:W-:Y:S01]  /*0870*/  FMUL R5, R34, R5 ;  /* 0x0000000522057220 */ /* 0x000fe20000400000 */
[----:B------:R-:W1:Y:S02]  /*0880*/  S2R R2, SR_TID.X ;  /* 0x0000000000027919 */ /* 0x000e640000002100 */
[----:B------:R-:W-:Y:S01]  /*0890*/  LOP3.LUT R6, R6, 0xff0, RZ, 0xc0, !PT ;  /* 0x00000ff006067812 */ /* 0x000fe200078ec0ff */
[C---:B------:R-:W-:Y:S01]  /*08a0*/  FMUL R10, R4.reuse, R11 ;  /* 0x0000000b040a7220 */ /* 0x040fe20000400000 */
[----:B------:R-:W-:Y:S01]  /*08b0*/  FMUL R8, R4, R15 ;  /* 0x0000000f04087220 */ /* 0x000fe20000400000 */
[----:B0-----:R-:W-:Y:S01]  /*08c0*/  UPRMT UR5, UR7, 0x654, UR5 ;  /* 0x0000065407057896 */ /* 0x001fe20008000005 */
[----:B-1----:R-:W-:Y:S01]  /*08d0*/  SHF.L.U32 R2, R2, 0x2, RZ ;  /* 0x0000000202027819 */ /* 0x002fe200000006ff */
[C-C-:B--2---:R-:W-:Y:S01]  /*08e0*/  FFMA R35, R16.reuse, R35, R20.reuse ;  /* 0x0000002310237223 */ /* 0x144fe20000000014 */
[C-C-:B------:R-:W-:Y:S01]  /*08f0*/  FFMA R5, R17.reuse, R5, R21.reuse ;  /* 0x0000000511057223 */ /* 0x140fe20000000015 */
[C-C-:B------:R-:W-:Y:S01]  /*0900*/  FFMA R28, R17.reuse, R28, R21.reuse ;  /* 0x0000001c111c7223 */ /* 0x140fe20000000015 */
[C-C-:B------:R-:W-:Y:S01]  /*0910*/  FFMA R26, R17.reuse, R26, R21.reuse ;  /* 0x0000001a111a7223 */ /* 0x140fe20000000015 */
[----:B------:R-:W-:Y:S01]  /*0920*/  FFMA R24, R17, R24, R21 ;  /* 0x0000001811187223 */ /* 0x000fe20000000015 */
[----:B------:R-:W-:Y:S01]  /*0930*/  FFMA R33, R16, R33, R20 ;  /* 0x0000002110217223 */ /* 0x000fe20000000014 */
[----:B------:R-:W-:Y:S01]  /*0940*/  IADD3 R17, R6, UR5, RZ ;  /* 0x0000000506117c10 */ /* 0x000fe2000fffe0ff */
[C-C-:B------:R-:W-:Y:S01]  /*0950*/  FFMA R25, R18.reuse, R25, R22.reuse ;  /* 0x0000001912197223 */ /* 0x140fe20000000016 */
[C---:B------:R-:W-:Y:S01]  /*0960*/  FSETP.GEU.AND P0, PT, R35.reuse, RZ, PT ;  /* 0x000000ff2300720b */ /* 0x040fe20003f0e000 */
[--C-:B------:R-:W-:Y:S01]  /*0970*/  FFMA R13, R18, R13, R22.reuse ;  /* 0x0000000d120d7223 */ /* 0x100fe20000000016 */
[----:B------:R-:W-:Y:S01]  /*0980*/  LEA R12, R6, R17, 0x2 ;  /* 0x00000011060c7211 */ /* 0x000fe200078e10ff */
[----:B------:R-:W-:Y:S01]  /*0990*/  FFMA R9, R18, R9, R22 ;  /* 0x0000000912097223 */ /* 0x000fe20000000016 */
[----:B------:R-:W-:Y:S01]  /*09a0*/  FSEL R35, R35, RZ, P0 ;  /* 0x000000ff23237208 */ /* 0x000fe20000000000 */
[--C-:B------:R-:W-:Y:S01]  /*09b0*/  FFMA R10, R19, R10, R23.reuse ;  /* 0x0000000a130a7223 */ /* 0x100fe20000000017 */
[----:B------:R-:W-:Y:S01]  /*09c0*/  FSETP.GEU.AND P4, PT, R5, RZ, PT ;  /* 0x000000ff0500720b */ /* 0x000fe20003f8e000 */
[----:B------:R-:W-:Y:S01]  /*09d0*/  FFMA R31, R16, R31, R20 ;  /* 0x0000001f101f7223 */ /* 0x000fe20000000014 */
[----:B------:R-:W-:Y:S01]  /*09e0*/  FSETP.GEU.AND P1, PT, R28, RZ, PT ;  /* 0x000000ff1c00720b */ /* 0x000fe20003f2e000 */
[C---:B------:R-:W-:Y:S01]  /*09f0*/  FMUL R6, R4.reuse, R27 ;  /* 0x0000001b04067220 */ /* 0x040fe20000400000 */
[----:B------:R-:W-:Y:S01]  /*0a00*/  FFMA R8, R19, R8, R23 ;  /* 0x0000000813087223 */ /* 0x000fe20000000017 */
[----:B------:R-:W-:Y:S01]  /*0a10*/  FSETP.GEU.AND P3, PT, R25, RZ, PT ;  /* 0x000000ff1900720b */ /* 0x000fe20003f6e000 */
[----:B------:R-:W-:Y:S01]  /*0a20*/  FMUL R4, R4, R7 ;  /* 0x0000000704047220 */ /* 0x000fe20000400000 */
[----:B------:R-:W-:-:S02]  /*0a30*/  FSETP.GEU.AND P2, PT, R33, RZ, PT ;  /* 0x000000ff2100720b */ /* 0x000fc40003f4e000 */
[----:B------:R-:W-:Y:S01]  /*0a40*/  FSETP.GEU.AND P0, PT, R13, RZ, PT ;  /* 0x000000ff0d00720b */ /* 0x000fe20003f0e000 */
[----:B------:R-:W-:Y:S01]  /*0a50*/  FFMA R3, R18, R3, R22 ;  /* 0x0000000312037223 */ /* 0x000fe20000000016 */
[----:B------:R-:W-:Y:S02]  /*0a60*/  FSEL R5, R5, RZ, P4 ;  /* 0x000000ff05057208 */ /* 0x000fe40002000000 */
[----:B------:R-:W-:Y:S01]  /*0a70*/  FSEL R7, R28, RZ, P1 ;  /* 0x000000ff1c077208 */ /* 0x000fe20000800000 */
[----:B------:R-:W-:Y:S01]  /*0a80*/  FFMA R29, R16, R29, R20 ;  /* 0x0000001d101d7223 */ /* 0x000fe20000000014 */
[----:B------:R-:W-:Y:S01]  /*0a90*/  FSEL R25, R25, RZ, P3 ;  /* 0x000000ff19197208 */ /* 0x000fe20001800000 */
[--C-:B------:R-:W-:Y:S01]  /*0aa0*/  FFMA R4, R19, R4, R23.reuse ;  /* 0x0000000413047223 */ /* 0x100fe20000000017 */
[----:B------:R-:W-:Y:S01]  /*0ab0*/  FSEL R33, R33, RZ, P2 ;  /* 0x000000ff21217208 */ /* 0x000fe20001000000 */
[----:B------:R-:W-:Y:S01]  /*0ac0*/  FFMA R6, R19, R6, R23 ;  /* 0x0000000613067223 */ /* 0x000fe20000000017 */
[----:B------:R-:W-:-:S02]  /*0ad0*/  FSEL R13, R13, RZ, P0 ;  /* 0x000000ff0d0d7208 */ /* 0x000fc40000000000 */
[----:B------:R-:W-:Y:S02]  /*0ae0*/  FSETP.GEU.AND P4, PT, R10, RZ, PT ;  /* 0x000000ff0a00720b */ /* 0x000fe40003f8e000 */
[----:B------:R-:W-:Y:S02]  /*0af0*/  FSETP.GEU.AND P1, PT, R9, RZ, PT ;  /* 0x000000ff0900720b */ /* 0x000fe40003f2e000 */
[----:B------:R-:W-:Y:S02]  /*0b00*/  FSETP.GEU.AND P3, PT, R31, RZ, PT ;  /* 0x000000ff1f00720b */ /* 0x000fe40003f6e000 */
[----:B------:R-:W-:Y:S02]  /*0b10*/  FSETP.GEU.AND P2, PT, R26, RZ, PT ;  /* 0x000000ff1a00720b */ /* 0x000fe40003f4e000 */
[----:B------:R-:W-:Y:S01]  /*0b20*/  FSETP.GEU.AND P0, PT, R8, RZ, PT ;  /* 0x000000ff0800720b */ /* 0x000fe20003f0e000 */
[----:B------:R0:W-:Y:S01]  /*0b30*/  STS [R12+0x14], R5 ;  /* 0x000014050c007388 */ /* 0x0001e20000000800 */
[----:B------:R-:W-:-:S02]  /*0b40*/  FSEL R11, R10, RZ, P4 ;  /* 0x000000ff0a0b7208 */ /* 0x000fc40002000000 */
[----:B------:R-:W-:Y:S01]  /*0b50*/  FSEL R9, R9, RZ, P1 ;  /* 0x000000ff09097208 */ /* 0x000fe20000800000 */
[----:B------:R1:W-:Y:S01]  /*0b60*/  STS [R12+0x18], R7 ;  /* 0x000018070c007388 */ /* 0x0003e20000000800 */
[----:B------:R-:W-:Y:S02]  /*0b70*/  FSEL R31, R31, RZ, P3 ;  /* 0x000000ff1f1f7208 */ /* 0x000fe40001800000 */
[----:B------:R-:W-:Y:S02]  /*0b80*/  FSETP.GEU.AND P1, PT, R3, RZ, PT ;  /* 0x000000ff0300720b */ /* 0x000fe40003f2e000 */
[----:B------:R-:W-:Y:S02]  /*0b90*/  FSETP.GEU.AND P3, PT, R29, RZ, PT ;  /* 0x000000ff1d00720b */ /* 0x000fe40003f6e000 */
[----:B0-----:R-:W-:Y:S02]  /*0ba0*/  FSEL R5, R26, RZ, P2 ;  /* 0x000000ff1a057208 */ /* 0x001fe40001000000 */
[----:B------:R-:W-:-:S02]  /*0bb0*/  FSETP.GEU.AND P2, PT, R24, RZ, PT ;  /* 0x000000ff1800720b */ /* 0x000fc40003f4e000 */
[----:B-1----:R-:W-:Y:S02]  /*0bc0*/  FSEL R7, R8, RZ, P0 ;  /* 0x000000ff08077208 */ /* 0x002fe40000000000 */
[----:B------:R-:W-:Y:S02]  /*0bd0*/  FSETP.GEU.AND P0, PT, R6, RZ, PT ;  /* 0x000000ff0600720b */ /* 0x000fe40003f0e000 */
[----:B------:R-:W-:Y:S01]  /*0be0*/  FSETP.GEU.AND P4, PT, R4, RZ, PT ;  /* 0x000000ff0400720b */ /* 0x000fe20003f8e000 */
[----:B------:R0:W-:Y:S01]  /*0bf0*/  STS [R12+0x2c], R13 ;  /* 0x00002c0d0c007388 */ /* 0x0001e20000000800 */
[----:B------:R-:W-:Y:S02]  /*0c00*/  FSEL R29, R29, RZ, P3 ;  /* 0x000000ff1d1d7208 */ /* 0x000fe40001800000 */
[----:B------:R-:W-:Y:S01]  /*0c10*/  FSEL R15, R6, RZ, P0 ;  /* 0x000000ff060f7208 */ /* 0x000fe20000000000 */
[----:B------:R1:W-:Y:S01]  /*0c20*/  STS [R12+0x40], R11 ;  /* 0x0000400b0c007388 */ /* 0x0003e20000000800 */
[----:B0-----:R-:W-:-:S02]  /*0c30*/  FSEL R13, R3, RZ, P1 ;  /* 0x000000ff030d7208 */ /* 0x001fc40000800000 */
[----:B------:R-:W-:Y:S02]  /*0c40*/  FSEL R3, R4, RZ, P4 ;  /* 0x000000ff04037208 */ /* 0x000fe40002000000 */
[----:B-1----:R-:W-:Y:S01]  /*0c50*/  FSEL R11, R24, RZ, P2 ;  /* 0x000000ff180b7208 */ /* 0x002fe20001000000 */
[----:B------:R-:W-:Y:S04]  /*0c60*/  STS [R12], R35 ;  /* 0x000000230c007388 */ /* 0x000fe80000000800 */
[----:B------:R-:W-:Y:S04]  /*0c70*/  STS [R12+0x28], R25 ;  /* 0x000028190c007388 */ /* 0x000fe80000000800 */
        /* <DEDUP_REMOVED lines=8> */
[----:B------:R0:W-:Y:S04]  /*0d00*/  STS [R12+0x3c], R3 ;  /* 0x00003c030c007388 */ /* 0x0001e80000000800 */
[----:B------:R-:W-:Y:S01]  /*0d10*/  STS [R12+0x48], R15 ;  /* 0x0000480f0c007388 */ /* 0x000fe20000000800 */
[----:B------:R-:W-:-:S05]  /*0d20*/  LOP3.LUT R21, R2, 0x3fc, RZ, 0xc0, !PT ;  /* 0x000003fc02157812 */ /* 0x000fca00078ec0ff */
[----:B------:R-:W-:-:S05]  /*0d30*/  VIADD R2, R21, UR5 ;  /* 0x0000000515027c36 */ /* 0x000fca0008000000 */
[----:B------:R-:W-:Y:S01]  /*0d40*/  LEA R2, R21, R2, 0x2 ;  /* 0x0000000215027211 */ /* 0x000fe200078e10ff */
[----:B------:R-:W-:Y:S01]  /*0d50*/  BAR.SYNC.DEFER_BLOCKING 0x0 ;  /* 0x0000000000007b1d */ /* 0x000fe20000010000 */
[----:B------:R-:W-:-:S05]  /*0d60*/  IMAD.U32 R17, RZ, RZ, UR4 ;  /* 0x00000004ff117e24 */ /* 0x000fca000f8e00ff */
[----:B------:R-:W-:Y:S02]  /*0d70*/  LOP3.LUT R0, R17, 0xff, R0, 0xf8, !PT ;  /* 0x000000ff11007812 */ /* 0x000fe400078ef800 */
[----:B------:R-:W1:Y:S02]  /*0d80*/  LDC.64 R16, c[0x0][0x238] ;  /* 0x00008e00ff107b82 */ /* 0x000e640000000a00 */
[----:B0-----:R-:W-:Y:S01]  /*0d90*/  SHF.R.S32.HI R3, RZ, 0x1f, R0 ;  /* 0x0000001fff037819 */ /* 0x001fe20000011400 */
[----:B------:R-:W-:Y:S04]  /*0da0*/  LDS R4, [R2] ;  /* 0x0000000002047984 */ /* 0x000fe80000000800 */
[----:B------:R-:W-:Y:S04]  /*0db0*/  LDS R5, [R2+0x4] ;  /* 0x0000040002057984 */ /* 0x000fe80000000800 */
[----:B------:R-:W-:Y:S04]  /*0dc0*/  LDS R6, [R2+0x8] ;  /* 0x0000080002067984 */ /* 0x000fe80000000800 */
[----:B------:R-:W0:Y:S04]  /*0dd0*/  LDS R7, [R2+0xc] ;  /* 0x00000c0002077984 */ /* 0x000e280000000800 */
[----:B------:R-:W-:Y:S04]  /*0de0*/  LDS R8, [R2+0x1400] ;  /* 0x0014000002087984 */ /* 0x000fe80000000800 */
[----:B------:R-:W-:Y:S04]  /*0df0*/  LDS R9, [R2+0x1404] ;  /* 0x0014040002097984 */ /* 0x000fe80000000800 */
[----:B------:R-:W-:Y:S04]  /*0e00*/  LDS R10, [R2+0x1408] ;  /* 0x00140800020a7984 */ /* 0x000fe80000000800 */
[----:B------:R-:W2:Y:S04]  /*0e10*/  LDS R11, [R2+0x140c] ;  /* 0x00140c00020b7984 */ /* 0x000ea80000000800 */
[----:B------:R-:W-:Y:S04]  /*0e20*/  LDS R12, [R2+0x2800] ;  /* 0x00280000020c7984 */ /* 0x000fe80000000800 */
[----:B------:R-:W-:Y:S04]  /*0e30*/  LDS R13, [R2+0x2804] ;  /* 0x00280400020d7984 */ /* 0x000fe80000000800 */
[----:B------:R-:W-:Y:S04]  /*0e40*/  LDS R14, [R2+0x2808] ;  /* 0x00280800020e7984 */ /* 0x000fe80000000800 */
[----:B------:R-:W3:Y:S01]  /*0e50*/  LDS R15, [R2+0x280c] ;  /* 0x00280c00020f7984 */ /* 0x000ee20000000800 */
[----:B------:R-:W-:-:S02]  /*0e60*/  LEA.HI R3, R3, R0, RZ, 0x8 ;  /* 0x0000000003037211 */ /* 0x000fc400078f40ff */
[----:B------:R-:W-:Y:S02]  /*0e70*/  MOV R23, UR6 ;  /* 0x0000000600177c02 */ /* 0x000fe40008000f00 */
[----:B------:R-:W-:Y:S02]  /*0e80*/  SHF.R.S32.HI R19, RZ, 0x1f, R0 ;  /* 0x0000001fff137819 */ /* 0x000fe40000011400 */
[----:B------:R-:W-:Y:S02]  /*0e90*/  LOP3.LUT R21, R3, 0x3fffff00, RZ, 0xc0, !PT ;  /* 0x3fffff0003157812 */ /* 0x000fe400078ec0ff */
[-C--:B------:R-:W-:Y:S02]  /*0ea0*/  LEA.HI R3, R23, R0.reuse, RZ, 0x8 ;  /* 0x0000000017037211 */ /* 0x080fe400078f40ff */
[----:B------:R-:W-:Y:S02]  /*0eb0*/  LEA.HI R20, R19, R0, RZ, 0x8 ;  /* 0x0000000013147211 */ /* 0x000fe400078f40ff */
[----:B------:R-:W-:Y:S01]  /*0ec0*/  IADD3 R0, R0, UR9, -R21 ;  /* 0x0000000900007c10 */ /* 0x000fe2000fffe815 */
[----:B------:R-:W-:Y:S01]  /*0ed0*/  VIADD R18, R3, 0x200 ;  /* 0x0000020003127836 */ /* 0x000fe20000000000 */
[----:B------:R-:W-:-:S02]  /*0ee0*/  IADD3 R19, R3, 0x100, RZ ;  /* 0x0000010003137810 */ /* 0x000fc40007ffe0ff */
[----:B------:R-:W-:Y:S02]  /*0ef0*/  SHF.R.S32.HI R23, RZ, 0x8, R20 ;  /* 0x00000008ff177819 */ /* 0x000fe40000011414 */
[----:B------:R-:W-:Y:S02]  /*0f00*/  SHF.L.U32 R0, R0, 0x2, RZ ;  /* 0x0000000200007819 */ /* 0x000fe400000006ff */
[----:B------:R-:W-:Y:S02]  /*0f10*/  PLOP3.LUT P0, PT, PT, PT, UP0, 0x80, 0x0 ;  /* 0x000000000000781c */ /* 0x000fe40003f0f008 */
[----:B------:R-:W-:Y:S02]  /*0f20*/  SHF.R.S32.HI R21, RZ, 0x8, R19 ;  /* 0x00000008ff157819 */ /* 0x000fe40000011413 */
[----:B------:R-:W-:Y:S02]  /*0f30*/  PLOP3.LUT P1, PT, PT, PT, UP0, 0x80, 0x0 ;  /* 0x000000000000781c */ /* 0x000fe40003f2f008 */
[----:B------:R-:W-:-:S02]  /*0f40*/  SHF.R.S32.HI R19, RZ, 0x8, R18 ;  /* 0x00000008ff137819 */ /* 0x000fc40000011412 */
[----:B------:R-:W-:Y:S01]  /*0f50*/  PLOP3.LUT P2, PT, PT, PT, UP0, 0x80, 0x0 ;  /* 0x000000000000781c */ /* 0x000fe20003f4f008 */
[--C-:B------:R-:W-:Y:S01]  /*0f60*/  IMAD R23, R23, 0x1080, R0.reuse ;  /* 0x0000108017177824 */ /* 0x100fe200078e0200 */
[----:B------:R-:W-:Y:S01]  /*0f70*/  PLOP3.LUT P3, PT, PT, PT, UP0, 0x40, 0x0 ;  /* 0x000000000000781c */ /* 0x000fe20003f6e808 */
[--C-:B------:R-:W-:Y:S02]  /*0f80*/  IMAD R21, R21, 0x1080, R0.reuse ;  /* 0x0000108015157824 */ /* 0x100fe400078e0200 */
[----:B------:R-:W-:Y:S02]  /*0f90*/  IMAD R25, R19, 0x1080, R0 ;  /* 0x0000108013197824 */ /* 0x000fe400078e0200 */
[----:B-1----:R-:W-:-:S04]  /*0fa0*/  IMAD.WIDE R18, R23, 0x4, R16 ;  /* 0x0000000417127825 */ /* 0x002fc800078e0210 */
[--C-:B------:R-:W-:Y:S01]  /*0fb0*/  IMAD.WIDE R20, R21, 0x4, R16.reuse ;  /* 0x0000000415147825 */ /* 0x100fe200078e0210 */
[----:B0-----:R0:W-:Y:S03]  /*0fc0*/  @!P0 STG.E.128 desc[UR10][R18.64], R4 ;  /* 0x0000000412008986 */ /* 0x0011e6000c101d0a */
[----:B------:R-:W-:Y:S01]  /*0fd0*/  IMAD.WIDE R22, R25, 0x4, R16 ;  /* 0x0000000419167825 */ /* 0x000fe200078e0210 */
[----:B--2---:R0:W-:Y:S04]  /*0fe0*/  @!P1 STG.E.128 desc[UR10][R20.64], R8 ;  /* 0x0000000814009986 */ /* 0x0041e8000c101d0a */
[----:B---3--:R0:W-:Y:S02]  /*0ff0*/  @!P2 STG.E.128 desc[UR10][R22.64], R12 ;  /* 0x0000000c1600a986 */ /* 0x0081e4000c101d0a */
[----:B0-----:R-:W-:Y:S05]  /*1000*/  @!P3 EXIT ;  /* 0x000000000000b94d */ /* 0x001fea0003800000 */
[----:B0-----:R-:W-:Y:S01]  /*1010*/  LDS R4, [R2+0x3c00] ;  /* 0x003c000002047984 */ /* 0x001fe20000000800 */
[----:B------:R-:W-:-:S03]  /*1020*/  IADD3 R3, R3, 0x300, RZ ;  /* 0x0000030003037810 */ /* 0x000fc60007ffe0ff */
[----:B------:R-:W-:Y:S01]  /*1030*/  LDS R5, [R2+0x3c04] ;  /* 0x003c040002057984 */ /* 0x000fe20000000800 */
[----:B------:R-:W-:-:S03]  /*1040*/  SHF.R.S32.HI R3, RZ, 0x8, R3 ;  /* 0x00000008ff037819 */ /* 0x000fc60000011403 */
[----:B------:R-:W-:Y:S02]  /*1050*/  LDS R6, [R2+0x3c08] ;  /* 0x003c080002067984 */ /* 0x000fe40000000800 */
[----:B------:R-:W-:Y:S02]  /*1060*/  IMAD R3, R3, 0x1080, R0 ;  /* 0x0000108003037824 */ /* 0x000fe400078e0200 */
[----:B------:R-:W0:Y:S02]  /*1070*/  LDS R7, [R2+0x3c0c] ;  /* 0x003c0c0002077984 */ /* 0x000e240000000800 */
[----:B------:R-:W-:-:S05]  /*1080*/  IMAD.WIDE R16, R3, 0x4, R16 ;  /* 0x0000000403107825 */ /* 0x000fca00078e0210 */
[----:B0-----:R-:W-:Y:S01]  /*1090*/  STG.E.128 desc[UR10][R16.64], R4 ;  /* 0x0000000410007986 */ /* 0x001fe2000c101d0a */
[----:B------:R-:W-:Y:S05]  /*10a0*/  EXIT ;  /* 0x000000000000794d */ /* 0x000fea0003800000 */
.L_x_0:
[----:B------:R-:W-:-:S00]  /*10b0*/  BRA `(.L_x_0) ;  /* 0xfffffffc00fc7947 */ /* 0x000fc0000383ffff */
[----:B------:R-:W-:-:S00]  /*10c0*/  NOP ;  /* 0x0000000000007918 */ /* 0x000fc00000000000 */
        /* <DEDUP_REMOVED lines=11> */
.L_x_1:


//--------------------- .nv.global.init           --------------------------
	.section	.nv.global.init,"aw",@progbits
.nv.global.init:
	.type		_$_str,@object
	.size		_$_str,(_$_str_$_2 - _$_str)
_$_str:
        /*0000*/ 	.byte	0x5f, 0x5f, 0x43, 0x55, 0x44, 0x41, 0x5f, 0x46, 0x54, 0x5a, 0x00
	.type		_$_str_$_2,@object
	.size		_$_str_$_2,(.L_1 - _$_str_$_2)
_$_str_$_2:
        /*000b*/ 	.byte	0x5f, 0x5f, 0x43, 0x55, 0x44, 0x41, 0x5f, 0x50, 0x52, 0x45, 0x43, 0x5f, 0x53, 0x51, 0x52, 0x54
        /*001b*/ 	.byte	0x00
.L_1:


//--------------------- .nv.shared.triton_poi_fused__native_batch_norm_legit_no_training_relu_59 --------------------------
	.section	.nv.shared.triton_poi_fused__native_batch_norm_legit_no_training_relu_59,"aw",@nobits
	.sectionflags	@""
	.align	16
	.zero		1024


//--------------------- .nv.constant0.triton_poi_fused__native_batch_norm_legit_no_training_relu_59 --------------------------
	.section	.nv.constant0.triton_poi_fused__native_batch_norm_legit_no_training_relu_59,"a",@progbits
	.sectionflags	@""
	.align	4
.nv.constant0.triton_poi_fused__native_batch_norm_legit_no_training_relu_59:
	.zero		584
